//
// Generated by NVIDIA NVVM Compiler
//
// Compiler Build ID: CL-36424714
// Cuda compilation tools, release 13.0, V13.0.88
// Based on NVVM 20.0.0
//

.version 9.0
.target sm_100
.address_size 64

	// .globl	_Z3dotiPfS_S_
.extern .shared .align 16 .b8 cache[];

.visible .entry _Z3dotiPfS_S_(
	.param .u32 _Z3dotiPfS_S__param_0,
	.param .u64 .ptr .align 1 _Z3dotiPfS_S__param_1,
	.param .u64 .ptr .align 1 _Z3dotiPfS_S__param_2,
	.param .u64 .ptr .align 1 _Z3dotiPfS_S__param_3
)
{
	.reg .pred 	%p<7>;
	.reg .b32 	%r<19>;
	.reg .b32 	%f<14>;
	.reg .b64 	%rd<12>;

	ld.param.u32 	%r11, [_Z3dotiPfS_S__param_0];
	ld.param.u64 	%rd3, [_Z3dotiPfS_S__param_1];
	ld.param.u64 	%rd4, [_Z3dotiPfS_S__param_2];
	ld.param.u64 	%rd5, [_Z3dotiPfS_S__param_3];
	mov.u32 	%r1, %tid.x;
	mov.u32 	%r2, %ctaid.x;
	mov.u32 	%r18, %ntid.x;
	mad.lo.s32 	%r17, %r2, %r18, %r1;
	setp.ge.s32 	%p1, %r17, %r11;
	mov.f32 	%f13, 0f00000000;
	@%p1 bra 	$L__BB0_3;
	mov.u32 	%r12, %nctaid.x;
	mul.lo.s32 	%r5, %r18, %r12;
	cvta.to.global.u64 	%rd1, %rd3;
	cvta.to.global.u64 	%rd2, %rd4;
	mov.f32 	%f13, 0f00000000;
$L__BB0_2:
	mul.wide.s32 	%rd6, %r17, 4;
	add.s64 	%rd7, %rd1, %rd6;
	ld.global.f32 	%f6, [%rd7];
	add.s64 	%rd8, %rd2, %rd6;
	ld.global.f32 	%f7, [%rd8];
	fma.rn.f32 	%f13, %f6, %f7, %f13;
	add.s32 	%r17, %r17, %r5;
	setp.lt.s32 	%p2, %r17, %r11;
	@%p2 bra 	$L__BB0_2;
$L__BB0_3:
	shl.b32 	%r13, %r1, 2;
	mov.u32 	%r14, cache;
	add.s32 	%r8, %r14, %r13;
	st.shared.f32 	[%r8], %f13;
	bar.sync 	0;
	setp.lt.u32 	%p3, %r18, 2;
	@%p3 bra 	$L__BB0_7;
$L__BB0_4:
	shr.u32 	%r10, %r18, 1;
	setp.ge.u32 	%p4, %r1, %r10;
	@%p4 bra 	$L__BB0_6;
	shl.b32 	%r15, %r10, 2;
	add.s32 	%r16, %r8, %r15;
	ld.shared.f32 	%f8, [%r16];
	ld.shared.f32 	%f9, [%r8];
	add.f32 	%f10, %f8, %f9;
	st.shared.f32 	[%r8], %f10;
$L__BB0_6:
	bar.sync 	0;
	setp.gt.u32 	%p5, %r18, 3;
	mov.u32 	%r18, %r10;
	@%p5 bra 	$L__BB0_4;
$L__BB0_7:
	setp.ne.s32 	%p6, %r1, 0;
	@%p6 bra 	$L__BB0_9;
	ld.shared.f32 	%f11, [cache];
	cvta.to.global.u64 	%rd9, %rd5;
	mul.wide.u32 	%rd10, %r2, 4;
	add.s64 	%rd11, %rd9, %rd10;
	st.global.f32 	[%rd11], %f11;
$L__BB0_9:
	ret;

}


// ===== COMPILED SASS (sm_100) =====

	.target	sm_100

	.elftype	@"ET_EXEC"


//--------------------- .note.nv.tkinfo           --------------------------
	.section	.note.nv.tkinfo,"",@"SHT_NOTE"
	.sectionflags	@"SHF_NOTE_NV_TKINFO"
	.tkinfo
        /*0018*/ 	.word	0x00000002
        /*0030*/ 	.string	""
        /*0030*/ 	.string	"ptxas"
        /*0030*/ 	.string	"Cuda compilation tools, release 13.0, V13.0.88"
        /*0030*/ 	.string	"Build cuda_13.0.r13.0/compiler.36424714_0"
        /*0030*/ 	.string	"-arch sm_100 -m 64 "



//--------------------- .note.nv.cuinfo           --------------------------
	.section	.note.nv.cuinfo,"",@"SHT_NOTE"
	.sectionflags	@"SHF_NOTE_NV_CUINFO"
        /*0018*/ 	.short	0x0002
        /*001a*/ 	.short	0x0064
        /*001c*/ 	.short	0x0082
	.zero		2


//--------------------- .nv.info                  --------------------------
	.section	.nv.info,"",@"SHT_CUDA_INFO"
	.align	4


	//----- nvinfo : EIATTR_REGCOUNT
	.align		4
        /*0000*/ 	.byte	0x04, 0x2f
        /*0002*/ 	.short	(.L_1 - .L_0)
	.align		4
.L_0:
        /*0004*/ 	.word	index@(_Z3dotiPfS_S_)
        /*0008*/ 	.word	0x00000012


	//----- nvinfo : EIATTR_FRAME_SIZE
	.align		4
.L_1:
        /*000c*/ 	.byte	0x04, 0x11
        /*000e*/ 	.short	(.L_3 - .L_2)
	.align		4
.L_2:
        /*0010*/ 	.word	index@(_Z3dotiPfS_S_)
        /*0014*/ 	.word	0x00000000


	//----- nvinfo : EIATTR_MIN_STACK_SIZE
	.align		4
.L_3:
        /*0018*/ 	.byte	0x04, 0x12
        /*001a*/ 	.short	(.L_5 - .L_4)
	.align		4
.L_4:
        /*001c*/ 	.word	index@(_Z3dotiPfS_S_)
        /*0020*/ 	.word	0x00000000
.L_5:


//--------------------- .nv.compat                --------------------------
	.section	.nv.compat,"",@"SHT_CUDA_COMPAT_INFO"
	.align	4
        /*0000*/ 	.byte	0x02, 0x09, 0x00, 0x00, 0x02, 0x02, 0x01, 0x00, 0x02, 0x05, 0x05, 0x00, 0x03, 0x07, 0x01, 0x01
        /*0010*/ 	.byte	0x02, 0x03, 0x00, 0x00, 0x02, 0x06, 0x01, 0x00, 0x04, 0x0b, 0x08, 0x00, 0x09, 0x00, 0x00, 0x00
        /*0020*/ 	.byte	0x00, 0x00, 0x00, 0x00


//--------------------- .nv.info._Z3dotiPfS_S_    --------------------------
	.section	.nv.info._Z3dotiPfS_S_,"",@"SHT_CUDA_INFO"
	.sectionflags	@""
	.align	4


	//----- nvinfo : EIATTR_CUDA_API_VERSION
	.align		4
        /*0000*/ 	.byte	0x04, 0x37
        /*0002*/ 	.short	(.L_7 - .L_6)
.L_6:
        /*0004*/ 	.word	0x00000082


	//----- nvinfo : EIATTR_KPARAM_INFO
	.align		4
.L_7:
        /*0008*/ 	.byte	0x04, 0x17
        /*000a*/ 	.short	(.L_9 - .L_8)
.L_8:
        /*000c*/ 	.word	0x00000000
        /*0010*/ 	.short	0x0003
        /*0012*/ 	.short	0x0018
        /*0014*/ 	.byte	0x00, 0xf5, 0x21, 0x00


	//----- nvinfo : EIATTR_KPARAM_INFO
	.align		4
.L_9:
        /*0018*/ 	.byte	0x04, 0x17
        /*001a*/ 	.short	(.L_11 - .L_10)
.L_10:
        /*001c*/ 	.word	0x00000000
        /*0020*/ 	.short	0x0002
        /*0022*/ 	.short	0x0010
        /*0024*/ 	.byte	0x00, 0xf5, 0x21, 0x00


	//----- nvinfo : EIATTR_KPARAM_INFO
	.align		4
.L_11:
        /*0028*/ 	.byte	0x04, 0x17
        /*002a*/ 	.short	(.L_13 - .L_12)
.L_12:
        /*002c*/ 	.word	0x00000000
        /*0030*/ 	.short	0x0001
        /*0032*/ 	.short	0x0008
        /*0034*/ 	.byte	0x00, 0xf5, 0x21, 0x00


	//----- nvinfo : EIATTR_KPARAM_INFO
	.align		4
.L_13:
        /*0038*/ 	.byte	0x04, 0x17
        /*003a*/ 	.short	(.L_15 - .L_14)
.L_14:
        /*003c*/ 	.word	0x00000000
        /*0040*/ 	.short	0x0000
        /*0042*/ 	.short	0x0000
        /*0044*/ 	.byte	0x00, 0xf0, 0x11, 0x00


	//----- nvinfo : EIATTR_SPARSE_MMA_MASK
	.align		4
.L_15:
        /*0048*/ 	.byte	0x03, 0x50
        /*004a*/ 	.short	0x0000


	//----- nvinfo : EIATTR_MAXREG_COUNT
	.align		4
        /*004c*/ 	.byte	0x03, 0x1b
        /*004e*/ 	.short	0x00ff


	//----- nvinfo : EIATTR_NUM_BARRIERS
	.align		4
        /*0050*/ 	.byte	0x02, 0x4c
        /*0052*/ 	.byte	0x01
	.zero		1


	//----- nvinfo : EIATTR_MERCURY_ISA_VERSION
	.align		4
        /*0054*/ 	.byte	0x03, 0x5f
        /*0056*/ 	.short	0x0101


	//----- nvinfo : EIATTR_VRC_CTA_INIT_COUNT
	.align		4
        /*0058*/ 	.byte	0x02, 0x4a
	.zero		1
	.zero		1


	//----- nvinfo : EIATTR_EXIT_INSTR_OFFSETS
	.align		4
        /*005c*/ 	.byte	0x04, 0x1c
        /*005e*/ 	.short	(.L_17 - .L_16)


	//   ....[0]....
.L_16:
        /*0060*/ 	.word	0x000002e0


	//   ....[1]....
        /*0064*/ 	.word	0x00000360


	//----- nvinfo : EIATTR_CRS_STACK_SIZE
	.align		4
.L_17:
        /*0068*/ 	.byte	0x04, 0x1e
        /*006a*/ 	.short	(.L_19 - .L_18)
.L_18:
        /*006c*/ 	.word	0x00000000


	//----- nvinfo : EIATTR_CBANK_PARAM_SIZE
	.align		4
.L_19:
        /*0070*/ 	.byte	0x03, 0x19
        /*0072*/ 	.short	0x0020


	//----- nvinfo : EIATTR_PARAM_CBANK
	.align		4
        /*0074*/ 	.byte	0x04, 0x0a
        /*0076*/ 	.short	(.L_21 - .L_20)
	.align		4
.L_20:
        /*0078*/ 	.word	index@(.nv.constant0._Z3dotiPfS_S_)
        /*007c*/ 	.short	0x0380
        /*007e*/ 	.short	0x0020


	//----- nvinfo : EIATTR_SW_WAR
	.align		4
.L_21:
        /*0080*/ 	.byte	0x04, 0x36
        /*0082*/ 	.short	(.L_23 - .L_22)
.L_22:
        /*0084*/ 	.word	0x00000008
.L_23:


//--------------------- .nv.callgraph             --------------------------
	.section	.nv.callgraph,"",@"SHT_CUDA_CALLGRAPH"
	.align	4
	.sectionentsize	8
	.align		4
        /*0000*/ 	.word	0x00000000
	.align		4
        /*0004*/ 	.word	0xffffffff
	.align		4
        /*0008*/ 	.word	0x00000000
	.align		4
        /*000c*/ 	.word	0xfffffffe
	.align		4
        /*0010*/ 	.word	0x00000000
	.align		4
        /*0014*/ 	.word	0xfffffffd
	.align		4
        /*0018*/ 	.word	0x00000000
	.align		4
        /*001c*/ 	.word	0xfffffffc


//--------------------- .text._Z3dotiPfS_S_       --------------------------
	.section	.text._Z3dotiPfS_S_,"ax",@progbits
	.align	128
        .global         _Z3dotiPfS_S_
        .type           _Z3dotiPfS_S_,@function
        .size           _Z3dotiPfS_S_,(.L_x_6 - _Z3dotiPfS_S_)
        .other          _Z3dotiPfS_S_,@"STO_CUDA_ENTRY STV_DEFAULT"
_Z3dotiPfS_S_:
.text._Z3dotiPfS_S_:
[----:B------:R-:W-:Y:S01]  /*0000*/  LDC R1, c[0x0][0x37c] ;  /* 0x0000df00ff017b82 */ /* 0x000fe20000000800 */
[----:B------:R-:W0:Y:S01]  /*0010*/  S2R R12, SR_TID.X ;  /* 0x00000000000c7919 */ /* 0x000e220000002100 */
[----:B------:R-:W1:Y:S01]  /*0020*/  LDCU UR4, c[0x0][0x360] ;  /* 0x00006c00ff0477ac */ /* 0x000e620008000800 */
[----:B------:R-:W-:Y:S01]  /*0030*/  BSSY.RECONVERGENT B0, `(.L_x_0) ;  /* 0x0000016000007945 */ /* 0x000fe20003800200 */
[----:B------:R-:W-:Y:S01]  /*0040*/  IMAD.MOV.U32 R11, RZ, RZ, RZ ;  /* 0x000000ffff0b7224 */ /* 0x000fe200078e00ff */
[----:B------:R-:W0:Y:S01]  /*0050*/  S2R R13, SR_CTAID.X ;  /* 0x00000000000d7919 */ /* 0x000e220000002500 */
[----:B------:R-:W2:Y:S01]  /*0060*/  LDCU UR5, c[0x0][0x380] ;  /* 0x00007000ff0577ac */ /* 0x000ea20008000800 */
[----:B------:R-:W3:Y:S01]  /*0070*/  LDCU.64 UR6, c[0x0][0x358] ;  /* 0x00006b00ff0677ac */ /* 0x000ee20008000a00 */
[----:B-1----:R-:W-:Y:S02]  /*0080*/  IMAD.U32 R10, RZ, RZ, UR4 ;  /* 0x00000004ff0a7e24 */ /* 0x002fe4000f8e00ff */
[----:B0-----:R-:W-:-:S05]  /*0090*/  IMAD R0, R13, UR4, R12 ;  /* 0x000000040d007c24 */ /* 0x001fca000f8e020c */
[----:B--2---:R-:W-:-:S13]  /*00a0*/  ISETP.GE.AND P0, PT, R0, UR5, PT ;  /* 0x0000000500007c0c */ /* 0x004fda000bf06270 */
[----:B---3--:R-:W-:Y:S05]  /*00b0*/  @P0 BRA `(.L_x_1) ;  /* 0x0000000000340947 */ /* 0x008fea0003800000 */
[----:B------:R-:W0:Y:S01]  /*00c0*/  LDC.64 R6, c[0x0][0x388] ;  /* 0x0000e200ff067b82 */ /* 0x000e220000000a00 */
[----:B------:R-:W1:Y:S01]  /*00d0*/  LDCU UR4, c[0x0][0x370] ;  /* 0x00006e00ff0477ac */ /* 0x000e620008000800 */
[----:B------:R-:W-:-:S06]  /*00e0*/  HFMA2 R11, -RZ, RZ, 0, 0 ;  /* 0x00000000ff0b7431 */ /* 0x000fcc00000001ff */
[----:B------:R-:W2:Y:S01]  /*00f0*/  LDC.64 R8, c[0x0][0x390] ;  /* 0x0000e400ff087b82 */ /* 0x000ea20000000a00 */
[----:B-1----:R-:W-:-:S07]  /*0100*/  IMAD R15, R10, UR4, RZ ;  /* 0x000000040a0f7c24 */ /* 0x002fce000f8e02ff */
.L_x_2:
[----:B0-----:R-:W-:-:S04]  /*0110*/  IMAD.WIDE R2, R0, 0x4, R6 ;  /* 0x0000000400027825 */ /* 0x001fc800078e0206 */
[----:B--2---:R-:W-:Y:S02]  /*0120*/  IMAD.WIDE R4, R0, 0x4, R8 ;  /* 0x0000000400047825 */ /* 0x004fe400078e0208 */
[----:B------:R-:W2:Y:S04]  /*0130*/  LDG.E R2, desc[UR6][R2.64] ;  /* 0x0000000602027981 */ /* 0x000ea8000c1e1900 */
[----:B------:R-:W2:Y:S01]  /*0140*/  LDG.E R4, desc[UR6][R4.64] ;  /* 0x0000000604047981 */ /* 0x000ea2000c1e1900 */
[----:B------:R-:W-:-:S05]  /*0150*/  IMAD.IADD R0, R15, 0x1, R0 ;  /* 0x000000010f007824 */ /* 0x000fca00078e0200 */
[----:B------:R-:W-:Y:S01]  /*0160*/  ISETP.GE.AND P0, PT, R0, UR5, PT ;  /* 0x0000000500007c0c */ /* 0x000fe2000bf06270 */
[----:B--2---:R-:W-:-:S12]  /*0170*/  FFMA R11, R2, R4, R11 ;  /* 0x00000004020b7223 */ /* 0x004fd8000000000b */
[----:B------:R-:W-:Y:S05]  /*0180*/  @!P0 BRA `(.L_x_2) ;  /* 0xfffffffc00e08947 */ /* 0x000fea000383ffff */
.L_x_1:
[----:B------:R-:W-:Y:S05]  /*0190*/  BSYNC.RECONVERGENT B0 ;  /* 0x0000000000007941 */ /* 0x000fea0003800200 */
.L_x_0:
[----:B------:R-:W0:Y:S01]  /*01a0*/  S2UR UR5, SR_CgaCtaId ;  /* 0x00000000000579c3 */ /* 0x000e220000008800 */
[----:B------:R-:W-:Y:S01]  /*01b0*/  UMOV UR4, 0x400 ;  /* 0x0000040000047882 */ /* 0x000fe20000000000 */
[----:B------:R-:W-:Y:S02]  /*01c0*/  ISETP.GE.U32.AND P1, PT, R10, 0x2, PT ;  /* 0x000000020a00780c */ /* 0x000fe40003f26070 */
[----:B------:R-:W-:Y:S01]  /*01d0*/  ISETP.NE.AND P0, PT, R12, RZ, PT ;  /* 0x000000ff0c00720c */ /* 0x000fe20003f05270 */
[----:B0-----:R-:W-:-:S06]  /*01e0*/  ULEA UR4, UR5, UR4, 0x18 ;  /* 0x0000000405047291 */ /* 0x001fcc000f8ec0ff */
[----:B------:R-:W-:-:S05]  /*01f0*/  LEA R0, R12, UR4, 0x2 ;  /* 0x000000040c007c11 */ /* 0x000fca000f8e10ff */
[----:B------:R0:W-:Y:S01]  /*0200*/  STS [R0], R11 ;  /* 0x0000000b00007388 */ /* 0x0001e20000000800 */
[----:B------:R-:W-:Y:S06]  /*0210*/  BAR.SYNC.DEFER_BLOCKING 0x0 ;  /* 0x0000000000007b1d */ /* 0x000fec0000010000 */
[----:B------:R-:W-:Y:S05]  /*0220*/  @!P1 BRA `(.L_x_3) ;  /* 0x00000000002c9947 */ /* 0x000fea0003800000 */
.L_x_4:
[----:B------:R-:W-:-:S04]  /*0230*/  SHF.R.U32.HI R5, RZ, 0x1, R10 ;  /* 0x00000001ff057819 */ /* 0x000fc8000001160a */
[----:B------:R-:W-:-:S13]  /*0240*/  ISETP.GE.U32.AND P1, PT, R12, R5, PT ;  /* 0x000000050c00720c */ /* 0x000fda0003f26070 */
[----:B------:R-:W-:Y:S01]  /*0250*/  @!P1 LEA R2, R5, R0, 0x2 ;  /* 0x0000000005029211 */ /* 0x000fe200078e10ff */
[----:B------:R-:W-:Y:S05]  /*0260*/  @!P1 LDS R3, [R0] ;  /* 0x0000000000039984 */ /* 0x000fea0000000800 */
[----:B------:R-:W1:Y:S02]  /*0270*/  @!P1 LDS R2, [R2] ;  /* 0x0000000002029984 */ /* 0x000e640000000800 */
[----:B-1----:R-:W-:-:S05]  /*0280*/  @!P1 FADD R3, R2, R3 ;  /* 0x0000000302039221 */ /* 0x002fca0000000000 */
[----:B------:R1:W-:Y:S01]  /*0290*/  @!P1 STS [R0], R3 ;  /* 0x0000000300009388 */ /* 0x0003e20000000800 */
[----:B------:R-:W-:Y:S01]  /*02a0*/  BAR.SYNC.DEFER_BLOCKING 0x0 ;  /* 0x0000000000007b1d */ /* 0x000fe20000010000 */
[----:B------:R-:W-:Y:S02]  /*02b0*/  ISETP.GT.U32.AND P1, PT, R10, 0x3, PT ;  /* 0x000000030a00780c */ /* 0x000fe40003f24070 */
[----:B------:R-:W-:-:S11]  /*02c0*/  MOV R10, R5 ;  /* 0x00000005000a7202 */ /* 0x000fd60000000f00 */
[----:B-1----:R-:W-:Y:S05]  /*02d0*/  @P1 BRA `(.L_x_4) ;  /* 0xfffffffc00d41947 */ /* 0x002fea000383ffff */
.L_x_3:
[----:B------:R-:W-:Y:S05]  /*02e0*/  @P0 EXIT ;  /* 0x000000000000094d */ /* 0x000fea0003800000 */
[----:B------:R-:W1:Y:S01]  /*02f0*/  S2UR UR5, SR_CgaCtaId ;  /* 0x00000000000579c3 */ /* 0x000e620000008800 */
[----:B------:R-:W-:-:S07]  /*0300*/  UMOV UR4, 0x400 ;  /* 0x0000040000047882 */ /* 0x000fce0000000000 */
[----:B------:R-:W2:Y:S01]  /*0310*/  LDC.64 R2, c[0x0][0x398] ;  /* 0x0000e600ff027b82 */ /* 0x000ea20000000a00 */
[----:B-1----:R-:W-:Y:S01]  /*0320*/  ULEA UR4, UR5, UR4, 0x18 ;  /* 0x0000000405047291 */ /* 0x002fe2000f8ec0ff */
[----:B--2---:R-:W-:-:S08]  /*0330*/  IMAD.WIDE.U32 R2, R13, 0x4, R2 ;  /* 0x000000040d027825 */ /* 0x004fd000078e0002 */
[----:B------:R-:W1:Y:S04]  /*0340*/  LDS R5, [UR4] ;  /* 0x00000004ff057984 */ /* 0x000e680008000800 */
[----:B-1----:R-:W-:Y:S01]  /*0350*/  STG.E desc[UR6][R2.64], R5 ;  /* 0x0000000502007986 */ /* 0x002fe2000c101906 */
[----:B------:R-:W-:Y:S05]  /*0360*/  EXIT ;  /* 0x000000000000794d */ /* 0x000fea0003800000 */
.L_x_5:
[----:B------:R-:W-:-:S00]  /*0370*/  BRA `(.L_x_5) ;  /* 0xfffffffc00fc7947 */ /* 0x000fc0000383ffff */
[----:B------:R-:W-:-:S00]  /*0380*/  NOP ;  /* 0x0000000000007918 */ /* 0x000fc00000000000 */
[----:B------:R-:W-:-:S00]  /*0390*/  NOP ;  /* 0x0000000000007918 */ /* 0x000fc00000000000 */
[----:B------:R-:W-:-:S00]  /*03a0*/  NOP ;  /* 0x0000000000007918 */ /* 0x000fc00000000000 */
[----:B------:R-:W-:-:S00]  /*03b0*/  NOP ;  /* 0x0000000000007918 */ /* 0x000fc00000000000 */
[----:B------:R-:W-:-:S00]  /*03c0*/  NOP ;  /* 0x0000000000007918 */ /* 0x000fc00000000000 */
[----:B------:R-:W-:-:S00]  /*03d0*/  NOP ;  /* 0x0000000000007918 */ /* 0x000fc00000000000 */
[----:B------:R-:W-:-:S00]  /*03e0*/  NOP ;  /* 0x0000000000007918 */ /* 0x000fc00000000000 */
[----:B------:R-:W-:-:S00]  /*03f0*/  NOP ;  /* 0x0000000000007918 */ /* 0x000fc00000000000 */
.L_x_6:


//--------------------- .nv.shared._Z3dotiPfS_S_  --------------------------
	.section	.nv.shared._Z3dotiPfS_S_,"aw",@nobits
	.sectionflags	@""
	.align	16
	.zero		1024


//--------------------- .nv.shared.reserved.0     --------------------------
	.section	.nv.shared.reserved.0,"aw",@nobits
	.weak		__nv_reservedSMEM_offset_0_alias
	.size		__nv_reservedSMEM_offset_0_alias, 0, 64
	.other		__nv_reservedSMEM_offset_0_alias,@"STO_CUDA_RESERVED_SHARED STV_DEFAULT"
__nv_reservedSMEM_offset_0_alias:
	.zero		0
	.zero		64


//--------------------- .nv.constant0._Z3dotiPfS_S_ --------------------------
	.section	.nv.constant0._Z3dotiPfS_S_,"a",@progbits
	.sectionflags	@""
	.align	4
.nv.constant0._Z3dotiPfS_S_:
	.zero		928


//--------------------- SYMBOLS --------------------------

	.type		.nv.reservedSmem.offset0,@object
	.size		.nv.reservedSmem.offset0,0x4
	.type		.nv.reservedSmem.cap,@object
	.size		.nv.reservedSmem.cap,0x4
